//
// Generated by NVIDIA NVVM Compiler
//
// Compiler Build ID: CL-36424714
// Cuda compilation tools, release 13.0, V13.0.88
// Based on NVVM 20.0.0
//

.version 9.0
.target sm_100
.address_size 64

	// .globl	_Z14multiplyKernelPiS_S_j
// _ZZ14multiplyKernelPiS_S_jE6a_buff has been demoted
// _ZZ14multiplyKernelPiS_S_jE6b_buff has been demoted

.visible .entry _Z14multiplyKernelPiS_S_j(
	.param .u64 .ptr .align 1 _Z14multiplyKernelPiS_S_j_param_0,
	.param .u64 .ptr .align 1 _Z14multiplyKernelPiS_S_j_param_1,
	.param .u64 .ptr .align 1 _Z14multiplyKernelPiS_S_j_param_2,
	.param .u32 _Z14multiplyKernelPiS_S_j_param_3
)
{
	.reg .pred 	%p<5>;
	.reg .b32 	%r<97>;
	.reg .b64 	%rd<46>;
	// demoted variable
	.shared .align 4 .b8 _ZZ14multiplyKernelPiS_S_jE6a_buff[1024];
	// demoted variable
	.shared .align 4 .b8 _ZZ14multiplyKernelPiS_S_jE6b_buff[1024];
	ld.param.u64 	%rd15, [_Z14multiplyKernelPiS_S_j_param_1];
	ld.param.u64 	%rd16, [_Z14multiplyKernelPiS_S_j_param_2];
	ld.param.u32 	%r19, [_Z14multiplyKernelPiS_S_j_param_3];
	cvta.to.global.u64 	%rd1, %rd16;
	cvta.to.global.u64 	%rd2, %rd15;
	mov.u32 	%r21, %ctaid.y;
	mov.u32 	%r22, %ntid.x;
	mov.u32 	%r1, %ntid.y;
	mov.u32 	%r23, %nctaid.x;
	mov.u32 	%r24, %ctaid.x;
	mul.lo.s32 	%r25, %r24, %r1;
	mov.u32 	%r26, %tid.y;
	mul.lo.s32 	%r27, %r22, %r23;
	mul.lo.s32 	%r28, %r27, %r26;
	mov.u32 	%r29, %tid.x;
	mad.lo.s32 	%r2, %r24, %r22, %r29;
	mul.lo.s32 	%r30, %r21, %r1;
	add.s32 	%r3, %r30, %r26;
	sub.s32 	%r31, %r19, %r27;
	add.s32 	%r32, %r25, %r29;
	add.s32 	%r33, %r32, %r28;
	mad.lo.s32 	%r34, %r27, %r30, %r33;
	mad.lo.s32 	%r4, %r31, %r3, %r34;
	cvt.u64.u32 	%rd17, %r23;
	mul.lo.s32 	%r35, %r1, %r22;
	cvt.u64.u32 	%rd18, %r35;
	cvt.u64.u32 	%rd19, %r25;
	cvt.u64.u32 	%rd20, %r28;
	cvt.u64.u32 	%rd21, %r29;
	sub.s32 	%r36, %r27, %r19;
	cvt.u64.u32 	%rd22, %r36;
	cvt.u64.u32 	%rd23, %r26;
	mul.lo.s32 	%r37, %r19, %r3;
	add.s32 	%r5, %r37, %r19;
	shl.b32 	%r38, %r26, 6;
	mov.u32 	%r39, _ZZ14multiplyKernelPiS_S_jE6a_buff;
	add.s32 	%r6, %r39, %r38;
	shl.b32 	%r40, %r29, 2;
	add.s32 	%r7, %r6, %r40;
	cvt.u64.u32 	%rd24, %r19;
	mov.u32 	%r41, _ZZ14multiplyKernelPiS_S_jE6b_buff;
	add.s32 	%r9, %r41, %r40;
	add.s32 	%r8, %r9, %r38;
	add.s32 	%r93, %r29, %r37;
	mul.wide.u32 	%rd25, %r19, %r26;
	add.s64 	%rd45, %rd25, %rd24;
	mul.wide.u32 	%rd4, %r1, %r19;
	add.s64 	%rd26, %rd21, %rd20;
	add.s64 	%rd27, %rd26, %rd19;
	mul.lo.s64 	%rd28, %rd23, %rd22;
	sub.s64 	%rd29, %rd27, %rd28;
	shl.b64 	%rd44, %rd29, 32;
	mul.lo.s64 	%rd30, %rd17, %rd18;
	shl.b64 	%rd31, %rd30, 32;
	mul.wide.u32 	%rd32, %r1, %r36;
	shl.b64 	%rd33, %rd32, 32;
	sub.s64 	%rd6, %rd31, %rd33;
	mov.b32 	%r94, 0;
	mov.b64 	%rd43, 16;
$L__BB0_1:
	setp.ge.u32 	%p1, %r93, %r5;
	mov.b32 	%r95, 0;
	@%p1 bra 	$L__BB0_3;
	mul.wide.s32 	%rd34, %r93, 4;
	add.s64 	%rd35, %rd2, %rd34;
	ld.global.u32 	%r95, [%rd35];
$L__BB0_3:
	st.shared.u32 	[%r7], %r95;
	shr.s64 	%rd36, %rd44, 32;
	setp.ge.u64 	%p2, %rd36, %rd45;
	mov.b32 	%r96, 0;
	@%p2 bra 	$L__BB0_5;
	shr.s64 	%rd37, %rd44, 30;
	add.s64 	%rd38, %rd1, %rd37;
	ld.global.u32 	%r96, [%rd38];
$L__BB0_5:
	st.shared.u32 	[%r8], %r96;
	bar.sync 	0;
	ld.shared.u32 	%r44, [%r6];
	ld.shared.u32 	%r45, [%r9];
	mad.lo.s32 	%r46, %r45, %r44, %r94;
	ld.shared.u32 	%r47, [%r6+4];
	ld.shared.u32 	%r48, [%r9+64];
	mad.lo.s32 	%r49, %r48, %r47, %r46;
	ld.shared.u32 	%r50, [%r6+8];
	ld.shared.u32 	%r51, [%r9+128];
	mad.lo.s32 	%r52, %r51, %r50, %r49;
	ld.shared.u32 	%r53, [%r6+12];
	ld.shared.u32 	%r54, [%r9+192];
	mad.lo.s32 	%r55, %r54, %r53, %r52;
	ld.shared.u32 	%r56, [%r6+16];
	ld.shared.u32 	%r57, [%r9+256];
	mad.lo.s32 	%r58, %r57, %r56, %r55;
	ld.shared.u32 	%r59, [%r6+20];
	ld.shared.u32 	%r60, [%r9+320];
	mad.lo.s32 	%r61, %r60, %r59, %r58;
	ld.shared.u32 	%r62, [%r6+24];
	ld.shared.u32 	%r63, [%r9+384];
	mad.lo.s32 	%r64, %r63, %r62, %r61;
	ld.shared.u32 	%r65, [%r6+28];
	ld.shared.u32 	%r66, [%r9+448];
	mad.lo.s32 	%r67, %r66, %r65, %r64;
	ld.shared.u32 	%r68, [%r6+32];
	ld.shared.u32 	%r69, [%r9+512];
	mad.lo.s32 	%r70, %r69, %r68, %r67;
	ld.shared.u32 	%r71, [%r6+36];
	ld.shared.u32 	%r72, [%r9+576];
	mad.lo.s32 	%r73, %r72, %r71, %r70;
	ld.shared.u32 	%r74, [%r6+40];
	ld.shared.u32 	%r75, [%r9+640];
	mad.lo.s32 	%r76, %r75, %r74, %r73;
	ld.shared.u32 	%r77, [%r6+44];
	ld.shared.u32 	%r78, [%r9+704];
	mad.lo.s32 	%r79, %r78, %r77, %r76;
	ld.shared.u32 	%r80, [%r6+48];
	ld.shared.u32 	%r81, [%r9+768];
	mad.lo.s32 	%r82, %r81, %r80, %r79;
	ld.shared.u32 	%r83, [%r6+52];
	ld.shared.u32 	%r84, [%r9+832];
	mad.lo.s32 	%r85, %r84, %r83, %r82;
	ld.shared.u32 	%r86, [%r6+56];
	ld.shared.u32 	%r87, [%r9+896];
	mad.lo.s32 	%r88, %r87, %r86, %r85;
	ld.shared.u32 	%r89, [%r6+60];
	ld.shared.u32 	%r90, [%r9+960];
	mad.lo.s32 	%r94, %r90, %r89, %r88;
	bar.sync 	0;
	add.s32 	%r93, %r93, %r1;
	add.s64 	%rd45, %rd45, %rd4;
	add.s64 	%rd44, %rd44, %rd6;
	add.s64 	%rd43, %rd43, -1;
	setp.ne.s64 	%p3, %rd43, 0;
	@%p3 bra 	$L__BB0_1;
	ld.param.u32 	%r92, [_Z14multiplyKernelPiS_S_j_param_3];
	max.u32 	%r91, %r2, %r3;
	setp.ge.u32 	%p4, %r91, %r92;
	@%p4 bra 	$L__BB0_8;
	ld.param.u64 	%rd42, [_Z14multiplyKernelPiS_S_j_param_0];
	cvta.to.global.u64 	%rd39, %rd42;
	mul.wide.s32 	%rd40, %r4, 4;
	add.s64 	%rd41, %rd39, %rd40;
	st.global.u32 	[%rd41], %r94;
$L__BB0_8:
	ret;

}


// ===== COMPILED SASS (sm_100) =====

	.target	sm_100

	.elftype	@"ET_EXEC"


//--------------------- .note.nv.tkinfo           --------------------------
	.section	.note.nv.tkinfo,"",@"SHT_NOTE"
	.sectionflags	@"SHF_NOTE_NV_TKINFO"
	.tkinfo
        /*0018*/ 	.word	0x00000002
        /*0030*/ 	.string	""
        /*0030*/ 	.string	"ptxas"
        /*0030*/ 	.string	"Cuda compilation tools, release 13.0, V13.0.88"
        /*0030*/ 	.string	"Build cuda_13.0.r13.0/compiler.36424714_0"
        /*0030*/ 	.string	"-arch sm_100 -m 64 "



//--------------------- .note.nv.cuinfo           --------------------------
	.section	.note.nv.cuinfo,"",@"SHT_NOTE"
	.sectionflags	@"SHF_NOTE_NV_CUINFO"
        /*0018*/ 	.short	0x0002
        /*001a*/ 	.short	0x0064
        /*001c*/ 	.short	0x0082
	.zero		2


//--------------------- .nv.info                  --------------------------
	.section	.nv.info,"",@"SHT_CUDA_INFO"
	.align	4


	//----- nvinfo : EIATTR_REGCOUNT
	.align		4
        /*0000*/ 	.byte	0x04, 0x2f
        /*0002*/ 	.short	(.L_1 - .L_0)
	.align		4
.L_0:
        /*0004*/ 	.word	index@(_Z14multiplyKernelPiS_S_j)
        /*0008*/ 	.word	0x00000020


	//----- nvinfo : EIATTR_FRAME_SIZE
	.align		4
.L_1:
        /*000c*/ 	.byte	0x04, 0x11
        /*000e*/ 	.short	(.L_3 - .L_2)
	.align		4
.L_2:
        /*0010*/ 	.word	index@(_Z14multiplyKernelPiS_S_j)
        /*0014*/ 	.word	0x00000000


	//----- nvinfo : EIATTR_MIN_STACK_SIZE
	.align		4
.L_3:
        /*0018*/ 	.byte	0x04, 0x12
        /*001a*/ 	.short	(.L_5 - .L_4)
	.align		4
.L_4:
        /*001c*/ 	.word	index@(_Z14multiplyKernelPiS_S_j)
        /*0020*/ 	.word	0x00000000
.L_5:


//--------------------- .nv.compat                --------------------------
	.section	.nv.compat,"",@"SHT_CUDA_COMPAT_INFO"
	.align	4
        /*0000*/ 	.byte	0x02, 0x09, 0x00, 0x00, 0x02, 0x02, 0x01, 0x00, 0x02, 0x05, 0x05, 0x00, 0x03, 0x07, 0x01, 0x01
        /*0010*/ 	.byte	0x02, 0x03, 0x00, 0x00, 0x02, 0x06, 0x01, 0x00, 0x04, 0x0b, 0x08, 0x00, 0x09, 0x00, 0x00, 0x00
        /*0020*/ 	.byte	0x00, 0x00, 0x00, 0x00


//--------------------- .nv.info._Z14multiplyKernelPiS_S_j --------------------------
	.section	.nv.info._Z14multiplyKernelPiS_S_j,"",@"SHT_CUDA_INFO"
	.sectionflags	@""
	.align	4


	//----- nvinfo : EIATTR_CUDA_API_VERSION
	.align		4
        /*0000*/ 	.byte	0x04, 0x37
        /*0002*/ 	.short	(.L_7 - .L_6)
.L_6:
        /*0004*/ 	.word	0x00000082


	//----- nvinfo : EIATTR_KPARAM_INFO
	.align		4
.L_7:
        /*0008*/ 	.byte	0x04, 0x17
        /*000a*/ 	.short	(.L_9 - .L_8)
.L_8:
        /*000c*/ 	.word	0x00000000
        /*0010*/ 	.short	0x0003
        /*0012*/ 	.short	0x0018
        /*0014*/ 	.byte	0x00, 0xf0, 0x11, 0x00


	//----- nvinfo : EIATTR_KPARAM_INFO
	.align		4
.L_9:
        /*0018*/ 	.byte	0x04, 0x17
        /*001a*/ 	.short	(.L_11 - .L_10)
.L_10:
        /*001c*/ 	.word	0x00000000
        /*0020*/ 	.short	0x0002
        /*0022*/ 	.short	0x0010
        /*0024*/ 	.byte	0x00, 0xf5, 0x21, 0x00


	//----- nvinfo : EIATTR_KPARAM_INFO
	.align		4
.L_11:
        /*0028*/ 	.byte	0x04, 0x17
        /*002a*/ 	.short	(.L_13 - .L_12)
.L_12:
        /*002c*/ 	.word	0x00000000
        /*0030*/ 	.short	0x0001
        /*0032*/ 	.short	0x0008
        /*0034*/ 	.byte	0x00, 0xf5, 0x21, 0x00


	//----- nvinfo : EIATTR_KPARAM_INFO
	.align		4
.L_13:
        /*0038*/ 	.byte	0x04, 0x17
        /*003a*/ 	.short	(.L_15 - .L_14)
.L_14:
        /*003c*/ 	.word	0x00000000
        /*0040*/ 	.short	0x0000
        /*0042*/ 	.short	0x0000
        /*0044*/ 	.byte	0x00, 0xf5, 0x21, 0x00


	//----- nvinfo : EIATTR_SPARSE_MMA_MASK
	.align		4
.L_15:
        /*0048*/ 	.byte	0x03, 0x50
        /*004a*/ 	.short	0x0000


	//----- nvinfo : EIATTR_MAXREG_COUNT
	.align		4
        /*004c*/ 	.byte	0x03, 0x1b
        /*004e*/ 	.short	0x00ff


	//----- nvinfo : EIATTR_NUM_BARRIERS
	.align		4
        /*0050*/ 	.byte	0x02, 0x4c
        /*0052*/ 	.byte	0x01
	.zero		1


	//----- nvinfo : EIATTR_MERCURY_ISA_VERSION
	.align		4
        /*0054*/ 	.byte	0x03, 0x5f
        /*0056*/ 	.short	0x0101


	//----- nvinfo : EIATTR_VRC_CTA_INIT_COUNT
	.align		4
        /*0058*/ 	.byte	0x02, 0x4a
	.zero		1
	.zero		1


	//----- nvinfo : EIATTR_EXIT_INSTR_OFFSETS
	.align		4
        /*005c*/ 	.byte	0x04, 0x1c
        /*005e*/ 	.short	(.L_17 - .L_16)


	//   ....[0]....
.L_16:
        /*0060*/ 	.word	0x000006f0


	//   ....[1]....
        /*0064*/ 	.word	0x00000730


	//----- nvinfo : EIATTR_CBANK_PARAM_SIZE
	.align		4
.L_17:
        /*0068*/ 	.byte	0x03, 0x19
        /*006a*/ 	.short	0x001c


	//----- nvinfo : EIATTR_PARAM_CBANK
	.align		4
        /*006c*/ 	.byte	0x04, 0x0a
        /*006e*/ 	.short	(.L_19 - .L_18)
	.align		4
.L_18:
        /*0070*/ 	.word	index@(.nv.constant0._Z14multiplyKernelPiS_S_j)
        /*0074*/ 	.short	0x0380
        /*0076*/ 	.short	0x001c


	//----- nvinfo : EIATTR_SW_WAR
	.align		4
.L_19:
        /*0078*/ 	.byte	0x04, 0x36
        /*007a*/ 	.short	(.L_21 - .L_20)
.L_20:
        /*007c*/ 	.word	0x00000008
.L_21:


//--------------------- .nv.callgraph             --------------------------
	.section	.nv.callgraph,"",@"SHT_CUDA_CALLGRAPH"
	.align	4
	.sectionentsize	8
	.align		4
        /*0000*/ 	.word	0x00000000
	.align		4
        /*0004*/ 	.word	0xffffffff
	.align		4
        /*0008*/ 	.word	0x00000000
	.align		4
        /*000c*/ 	.word	0xfffffffe
	.align		4
        /*0010*/ 	.word	0x00000000
	.align		4
        /*0014*/ 	.word	0xfffffffd
	.align		4
        /*0018*/ 	.word	0x00000000
	.align		4
        /*001c*/ 	.word	0xfffffffc


//--------------------- .text._Z14multiplyKernelPiS_S_j --------------------------
	.section	.text._Z14multiplyKernelPiS_S_j,"ax",@progbits
	.align	128
        .global         _Z14multiplyKernelPiS_S_j
        .type           _Z14multiplyKernelPiS_S_j,@function
        .size           _Z14multiplyKernelPiS_S_j,(.L_x_2 - _Z14multiplyKernelPiS_S_j)
        .other          _Z14multiplyKernelPiS_S_j,@"STO_CUDA_ENTRY STV_DEFAULT"
_Z14multiplyKernelPiS_S_j:
.text._Z14multiplyKernelPiS_S_j:
[----:B------:R-:W-:Y:S01]  /*0000*/  LDC R1, c[0x0][0x37c] ;  /* 0x0000df00ff017b82 */ /* 0x000fe20000000800 */
[----:B------:R-:W0:Y:S01]  /*0010*/  S2R R24, SR_CTAID.X ;  /* 0x0000000000187919 */ /* 0x000e220000002500 */
[----:B------:R-:W1:Y:S06]  /*0020*/  LDCU UR10, c[0x0][0x360] ;  /* 0x00006c00ff0a77ac */ /* 0x000e6c0008000800 */
[----:B------:R-:W2:Y:S01]  /*0030*/  S2UR UR6, SR_CgaCtaId ;  /* 0x00000000000679c3 */ /* 0x000ea20000008800 */
[----:B------:R-:W-:Y:S01]  /*0040*/  HFMA2 R21, -RZ, RZ, 0, 0 ;  /* 0x00000000ff157431 */ /* 0x000fe200000001ff */
[----:B------:R-:W3:Y:S01]  /*0050*/  S2R R20, SR_TID.Y ;  /* 0x0000000000147919 */ /* 0x000ee20000002200 */
[----:B------:R-:W0:Y:S01]  /*0060*/  LDCU UR11, c[0x0][0x364] ;  /* 0x00006c80ff0b77ac */ /* 0x000e220008000800 */
[----:B------:R-:W4:Y:S01]  /*0070*/  S2R R19, SR_TID.X ;  /* 0x0000000000137919 */ /* 0x000f220000002100 */
[----:B------:R-:W-:-:S03]  /*0080*/  UMOV UR5, 0x400 ;  /* 0x0000040000057882 */ /* 0x000fc60000000000 */
[----:B------:R-:W1:Y:S01]  /*0090*/  LDC R5, c[0x0][0x370] ;  /* 0x0000dc00ff057b82 */ /* 0x000e620000000800 */
[----:B------:R-:W0:Y:S07]  /*00a0*/  LDCU.64 UR8, c[0x0][0x358] ;  /* 0x00006b00ff0877ac */ /* 0x000e2e0008000a00 */
[----:B------:R-:W5:Y:S08]  /*00b0*/  LDC R8, c[0x0][0x398] ;  /* 0x0000e600ff087b82 */ /* 0x000f700000000800 */
[----:B------:R-:W5:Y:S01]  /*00c0*/  S2UR UR4, SR_CTAID.Y ;  /* 0x00000000000479c3 */ /* 0x000f620000002600 */
[----:B--2---:R-:W-:-:S02]  /*00d0*/  ULEA UR7, UR6, UR5, 0x18 ;  /* 0x0000000506077291 */ /* 0x004fc4000f8ec0ff */
[----:B------:R-:W-:Y:S01]  /*00e0*/  UIADD3 UR5, UPT, UPT, UR5, 0x400, URZ ;  /* 0x0000040005057890 */ /* 0x000fe2000fffe0ff */
[----:B0-----:R-:W-:-:S03]  /*00f0*/  IMAD R0, R24, UR11, RZ ;  /* 0x0000000b18007c24 */ /* 0x001fc6000f8e02ff */
[----:B------:R-:W-:Y:S01]  /*0100*/  ULEA UR5, UR6, UR5, 0x18 ;  /* 0x0000000506057291 */ /* 0x000fe2000f8ec0ff */
[----:B-1----:R-:W-:Y:S01]  /*0110*/  IMAD R5, R5, UR10, RZ ;  /* 0x0000000a05057c24 */ /* 0x002fe2000f8e02ff */
[----:B---3--:R-:W-:-:S03]  /*0120*/  IADD3 R9, PT, PT, -R20, RZ, RZ ;  /* 0x000000ff14097210 */ /* 0x008fc60007ffe1ff */
[----:B------:R-:W-:Y:S01]  /*0130*/  IMAD R2, R5, R20, RZ ;  /* 0x0000001405027224 */ /* 0x000fe200078e02ff */
[----:B------:R-:W-:Y:S01]  /*0140*/  LEA R16, R20, UR7, 0x6 ;  /* 0x0000000714107c11 */ /* 0x000fe2000f8e30ff */
[--C-:B----4-:R-:W-:Y:S01]  /*0150*/  IMAD R24, R24, UR10, R19.reuse ;  /* 0x0000000a18187c24 */ /* 0x110fe2000f8e0213 */
[----:B------:R-:W-:Y:S01]  /*0160*/  LEA R17, R19, UR5, 0x2 ;  /* 0x0000000513117c11 */ /* 0x000fe2000f8e10ff */
[----:B------:R-:W-:Y:S01]  /*0170*/  UMOV UR5, 0x10 ;  /* 0x0000001000057882 */ /* 0x000fe20000000000 */
[----:B------:R-:W-:Y:S02]  /*0180*/  IADD3 R4, PT, PT, R2, R0, R19 ;  /* 0x0000000002047210 */ /* 0x000fe40007ffe013 */
[----:B------:R-:W-:Y:S01]  /*0190*/  IADD3 R7, PT, PT, R0, R19, R2 ;  /* 0x0000001300077210 */ /* 0x000fe20007ffe002 */
[----:B------:R-:W-:Y:S01]  /*01a0*/  HFMA2 R2, -RZ, RZ, 0, 0 ;  /* 0x00000000ff027431 */ /* 0x000fe200000001ff */
[----:B------:R-:W0:Y:S01]  /*01b0*/  LDC R0, c[0x0][0x398] ;  /* 0x0000e600ff007b82 */ /* 0x000e220000000800 */
[CC--:B-----5:R-:W-:Y:S01]  /*01c0*/  IADD3 R22, PT, PT, R5.reuse, -R8.reuse, RZ ;  /* 0x8000000805167210 */ /* 0x0e0fe20007ffe0ff */
[----:B------:R-:W-:Y:S01]  /*01d0*/  UIMAD UR4, UR4, UR11, URZ ;  /* 0x0000000b040472a4 */ /* 0x000fe2000f8e02ff */
[----:B------:R-:W-:-:S03]  /*01e0*/  IADD3 R6, PT, PT, -R5, R8, RZ ;  /* 0x0000000805067210 */ /* 0x000fc60007ffe1ff */
[C---:B------:R-:W-:Y:S01]  /*01f0*/  IMAD R10, R22.reuse, UR11, RZ ;  /* 0x0000000b160a7c24 */ /* 0x040fe2000f8e02ff */
[----:B------:R-:W-:Y:S01]  /*0200*/  LEA R18, R19, R16, 0x2 ;  /* 0x0000001013127211 */ /* 0x000fe200078e10ff */
[----:B------:R-:W-:Y:S01]  /*0210*/  IMAD R22, R22, R9, R7 ;  /* 0x0000000916167224 */ /* 0x000fe200078e0207 */
[C---:B------:R-:W-:Y:S01]  /*0220*/  IADD3 R3, PT, PT, R20.reuse, UR4, RZ ;  /* 0x0000000414037c10 */ /* 0x040fe2000fffe0ff */
[----:B------:R-:W-:Y:S01]  /*0230*/  IMAD R4, R5, UR4, R4 ;  /* 0x0000000405047c24 */ /* 0x000fe2000f8e0204 */
[----:B------:R-:W-:Y:S01]  /*0240*/  MOV R9, RZ ;  /* 0x000000ff00097202 */ /* 0x000fe20000000f00 */
[----:B------:R-:W-:Y:S01]  /*0250*/  UMOV UR4, URZ ;  /* 0x000000ff00047c82 */ /* 0x000fe20008000000 */
[----:B------:R-:W-:Y:S01]  /*0260*/  IADD3 R2, P0, PT, RZ, -R2, RZ ;  /* 0x80000002ff027210 */ /* 0x000fe20007f1e0ff */
[----:B------:R-:W-:Y:S01]  /*0270*/  IMAD R6, R3, R6, R4 ;  /* 0x0000000603067224 */ /* 0x000fe200078e0204 */
[----:B------:R-:W-:Y:S01]  /*0280*/  MOV R7, RZ ;  /* 0x000000ff00077202 */ /* 0x000fe20000000f00 */
[C---:B------:R-:W-:Y:S01]  /*0290*/  IMAD.WIDE.U32 R26, R20.reuse, R8, R8 ;  /* 0x00000008141a7225 */ /* 0x040fe200078e0008 */
[----:B------:R-:W-:-:S03]  /*02a0*/  LEA R20, R20, R17, 0x6 ;  /* 0x0000001114147211 */ /* 0x000fc600078e30ff */
[----:B------:R-:W-:Y:S02]  /*02b0*/  IMAD.X R5, R5, UR11, ~R10, P0 ;  /* 0x0000000b05057c24 */ /* 0x000fe400080e0e0a */
[CC--:B------:R-:W-:Y:S02]  /*02c0*/  IMAD R19, R3.reuse, R8.reuse, R19 ;  /* 0x0000000803137224 */ /* 0x0c0fe400078e0213 */
[----:B------:R-:W-:-:S07]  /*02d0*/  IMAD R4, R3, R8, R8 ;  /* 0x0000000803047224 */ /* 0x000fce00078e0208 */
.L_x_0:
[----:B------:R-:W-:Y:S02]  /*02e0*/  ISETP.GE.U32.AND P0, PT, R22, R26, PT ;  /* 0x0000001a1600720c */ /* 0x000fe40003f06070 */
[----:B------:R-:W-:Y:S02]  /*02f0*/  SHF.R.S32.HI R9, RZ, 0x1f, R22 ;  /* 0x0000001fff097819 */ /* 0x000fe40000011416 */
[----:B------:R-:W-:Y:S02]  /*0300*/  ISETP.GE.U32.AND P1, PT, R19, R4, PT ;  /* 0x000000041300720c */ /* 0x000fe40003f26070 */
[----:B------:R-:W-:Y:S02]  /*0310*/  ISETP.GE.U32.AND.EX P0, PT, R9, R27, PT, P0 ;  /* 0x0000001b0900720c */ /* 0x000fe40003f06100 */
[----:B------:R-:W-:Y:S02]  /*0320*/  MOV R23, RZ ;  /* 0x000000ff00177202 */ /* 0x000fe40000000f00 */
[----:B------:R-:W-:-:S07]  /*0330*/  MOV R25, RZ ;  /* 0x000000ff00197202 */ /* 0x000fce0000000f00 */
[----:B------:R-:W1:Y:S02]  /*0340*/  @!P1 LDC.64 R10, c[0x0][0x388] ;  /* 0x0000e200ff0a9b82 */ /* 0x000e640000000a00 */
[----:B------:R-:W-:-:S06]  /*0350*/  @!P0 SHF.R.S64 R13, R7, 0x1e, R22 ;  /* 0x0000001e070d8819 */ /* 0x000fcc0000001016 */
[----:B------:R-:W2:Y:S01]  /*0360*/  @!P0 LDC.64 R8, c[0x0][0x390] ;  /* 0x0000e400ff088b82 */ /* 0x000ea20000000a00 */
[----:B-1----:R-:W-:-:S05]  /*0370*/  @!P1 IMAD.WIDE R10, R19, 0x4, R10 ;  /* 0x00000004130a9825 */ /* 0x002fca00078e020a */
[----:B------:R-:W3:Y:S01]  /*0380*/  @!P1 LDG.E R23, desc[UR8][R10.64] ;  /* 0x000000080a179981 */ /* 0x000ee2000c1e1900 */
[----:B--2---:R-:W-:-:S04]  /*0390*/  @!P0 IADD3 R8, P2, PT, R13, R8, RZ ;  /* 0x000000080d088210 */ /* 0x004fc80007f5e0ff */
[----:B------:R-:W-:-:S05]  /*03a0*/  @!P0 LEA.HI.X.SX32 R9, R22, R9, 0x2, P2 ;  /* 0x0000000916098211 */ /* 0x000fca00010f16ff */
[----:B------:R-:W2:Y:S01]  /*03b0*/  @!P0 LDG.E R25, desc[UR8][R8.64] ;  /* 0x0000000808198981 */ /* 0x000ea2000c1e1900 */
[----:B------:R-:W-:-:S04]  /*03c0*/  UIADD3 UR5, UP0, UPT, UR5, -0x1, URZ ;  /* 0xffffffff05057890 */ /* 0x000fc8000ff1e0ff */
[----:B------:R-:W-:Y:S02]  /*03d0*/  UIADD3.X UR4, UPT, UPT, UR4, -0x1, URZ, UP0, !UPT ;  /* 0xffffffff04047890 */ /* 0x000fe400087fe4ff */
[----:B------:R-:W-:-:S04]  /*03e0*/  UISETP.NE.U32.AND UP0, UPT, UR5, URZ, UPT ;  /* 0x000000ff0500728c */ /* 0x000fc8000bf05070 */
[----:B------:R-:W-:Y:S01]  /*03f0*/  UISETP.NE.AND.EX UP0, UPT, UR4, URZ, UPT, UP0 ;  /* 0x000000ff0400728c */ /* 0x000fe2000bf05300 */
[----:B------:R-:W-:Y:S01]  /*0400*/  IADD3 R7, P0, PT, R7, R2, RZ ;  /* 0x0000000207077210 */ /* 0x000fe20007f1e0ff */
[----:B0-----:R-:W-:Y:S01]  /*0410*/  IMAD.WIDE.U32 R26, R0, UR11, R26 ;  /* 0x0000000b001a7c25 */ /* 0x001fe2000f8e001a */
[----:B------:R-:W-:Y:S02]  /*0420*/  IADD3 R19, PT, PT, R19, UR11, RZ ;  /* 0x0000000b13137c10 */ /* 0x000fe4000fffe0ff */
[----:B------:R-:W-:Y:S01]  /*0430*/  IADD3.X R22, PT, PT, R22, R5, RZ, P0, !PT ;  /* 0x0000000516167210 */ /* 0x000fe200007fe4ff */
[----:B---3--:R-:W-:Y:S04]  /*0440*/  STS [R18], R23 ;  /* 0x0000001712007388 */ /* 0x008fe80000000800 */
[----:B--2---:R-:W-:Y:S01]  /*0450*/  STS [R20], R25 ;  /* 0x0000001914007388 */ /* 0x004fe20000000800 */
[----:B------:R-:W-:Y:S06]  /*0460*/  BAR.SYNC.DEFER_BLOCKING 0x0 ;  /* 0x0000000000007b1d */ /* 0x000fec0000010000 */
[----:B------:R-:W-:Y:S04]  /*0470*/  LDS R29, [R17] ;  /* 0x00000000111d7984 */ /* 0x000fe80000000800 */
[----:B------:R-:W0:Y:S04]  /*0480*/  LDS.128 R12, [R16] ;  /* 0x00000000100c7984 */ /* 0x000e280000000c00 */
[----:B------:R-:W1:Y:S04]  /*0490*/  LDS R8, [R17+0x40] ;  /* 0x0000400011087984 */ /* 0x000e680000000800 */
[----:B------:R-:W2:Y:S04]  /*04a0*/  LDS R9, [R17+0x80] ;  /* 0x0000800011097984 */ /* 0x000ea80000000800 */
[----:B------:R-:W3:Y:S01]  /*04b0*/  LDS R28, [R17+0xc0] ;  /* 0x0000c000111c7984 */ /* 0x000ee20000000800 */
[----:B0-----:R-:W-:-:S03]  /*04c0*/  IMAD R12, R12, R29, R21 ;  /* 0x0000001d0c0c7224 */ /* 0x001fc600078e0215 */
[----:B------:R-:W-:Y:S01]  /*04d0*/  LDS R21, [R17+0x180] ;  /* 0x0001800011157984 */ /* 0x000fe20000000800 */
[----:B-1----:R-:W-:-:S03]  /*04e0*/  IMAD R11, R8, R13, R12 ;  /* 0x0000000d080b7224 */ /* 0x002fc600078e020c */
[----:B------:R-:W-:Y:S01]  /*04f0*/  LDS R13, [R17+0x100] ;  /* 0x00010000110d7984 */ /* 0x000fe20000000800 */
[----:B--2---:R-:W-:-:S03]  /*0500*/  IMAD R14, R9, R14, R11 ;  /* 0x0000000e090e7224 */ /* 0x004fc600078e020b */
[----:B------:R-:W0:Y:S04]  /*0510*/  LDS.128 R8, [R16+0x10] ;  /* 0x0000100010087984 */ /* 0x000e280000000c00 */
[----:B------:R-:W1:Y:S01]  /*0520*/  LDS R12, [R17+0x140] ;  /* 0x00014000110c7984 */ /* 0x000e620000000800 */
[----:B---3--:R-:W-:-:S03]  /*0530*/  IMAD R14, R28, R15, R14 ;  /* 0x0000000f1c0e7224 */ /* 0x008fc600078e020e */
[----:B------:R-:W2:Y:S01]  /*0540*/  LDS R28, [R17+0x1c0] ;  /* 0x0001c000111c7984 */ /* 0x000ea20000000800 */
[----:B0-----:R-:W-:-:S04]  /*0550*/  IMAD R8, R8, R13, R14 ;  /* 0x0000000d08087224 */ /* 0x001fc800078e020e */
[----:B-1----:R-:W-:Y:S02]  /*0560*/  IMAD R8, R12, R9, R8 ;  /* 0x000000090c087224 */ /* 0x002fe400078e0208 */
[----:B------:R-:W-:Y:S04]  /*0570*/  LDS R9, [R17+0x200] ;  /* 0x0002000011097984 */ /* 0x000fe80000000800 */
[----:B------:R-:W0:Y:S01]  /*0580*/  LDS.128 R12, [R16+0x20] ;  /* 0x00002000100c7984 */ /* 0x000e220000000c00 */
[----:B------:R-:W-:-:S03]  /*0590*/  IMAD R8, R21, R10, R8 ;  /* 0x0000000a15087224 */ /* 0x000fc600078e0208 */
[----:B------:R-:W1:Y:S01]  /*05a0*/  LDS R10, [R17+0x240] ;  /* 0x00024000110a7984 */ /* 0x000e620000000800 */
[----:B--2---:R-:W-:-:S03]  /*05b0*/  IMAD R8, R28, R11, R8 ;  /* 0x0000000b1c087224 */ /* 0x004fc600078e0208 */
[----:B------:R-:W2:Y:S04]  /*05c0*/  LDS R21, [R17+0x280] ;  /* 0x0002800011157984 */ /* 0x000ea80000000800 */
[----:B------:R-:W3:Y:S01]  /*05d0*/  LDS R28, [R17+0x2c0] ;  /* 0x0002c000111c7984 */ /* 0x000ee20000000800 */
[----:B0-----:R-:W-:-:S04]  /*05e0*/  IMAD R8, R12, R9, R8 ;  /* 0x000000090c087224 */ /* 0x001fc800078e0208 */
[----:B-1----:R-:W-:Y:S02]  /*05f0*/  IMAD R12, R10, R13, R8 ;  /* 0x0000000d0a0c7224 */ /* 0x002fe400078e0208 */
[----:B------:R-:W-:Y:S04]  /*0600*/  LDS R13, [R17+0x300] ;  /* 0x00030000110d7984 */ /* 0x000fe80000000800 */
[----:B------:R-:W0:Y:S01]  /*0610*/  LDS.128 R8, [R16+0x30] ;  /* 0x0000300010087984 */ /* 0x000e220000000c00 */
[----:B--2---:R-:W-:-:S03]  /*0620*/  IMAD R12, R21, R14, R12 ;  /* 0x0000000e150c7224 */ /* 0x004fc600078e020c */
[----:B------:R-:W1:Y:S01]  /*0630*/  LDS R14, [R17+0x340] ;  /* 0x00034000110e7984 */ /* 0x000e620000000800 */
[----:B---3--:R-:W-:-:S03]  /*0640*/  IMAD R12, R28, R15, R12 ;  /* 0x0000000f1c0c7224 */ /* 0x008fc600078e020c */
[----:B------:R-:W2:Y:S04]  /*0650*/  LDS R15, [R17+0x380] ;  /* 0x00038000110f7984 */ /* 0x000ea80000000800 */
[----:B------:R-:W3:Y:S01]  /*0660*/  LDS R21, [R17+0x3c0] ;  /* 0x0003c00011157984 */ /* 0x000ee20000000800 */
[----:B0-----:R-:W-:-:S04]  /*0670*/  IMAD R8, R8, R13, R12 ;  /* 0x0000000d08087224 */ /* 0x001fc800078e020c */
[----:B-1----:R-:W-:-:S04]  /*0680*/  IMAD R9, R14, R9, R8 ;  /* 0x000000090e097224 */ /* 0x002fc800078e0208 */
[----:B--2---:R-:W-:-:S04]  /*0690*/  IMAD R10, R15, R10, R9 ;  /* 0x0000000a0f0a7224 */ /* 0x004fc800078e0209 */
[----:B---3--:R-:W-:Y:S01]  /*06a0*/  IMAD R21, R21, R11, R10 ;  /* 0x0000000b15157224 */ /* 0x008fe200078e020a */
[----:B------:R-:W-:Y:S06]  /*06b0*/  BAR.SYNC.DEFER_BLOCKING 0x0 ;  /* 0x0000000000007b1d */ /* 0x000fec0000010000 */
[----:B------:R-:W-:Y:S05]  /*06c0*/  BRA.U UP0, `(.L_x_0) ;  /* 0xfffffffd00047547 */ /* 0x000fea000b83ffff */
[----:B------:R-:W-:-:S04]  /*06d0*/  VIMNMX.U32 R3, PT, PT, R24, R3, !PT ;  /* 0x0000000318037248 */ /* 0x000fc80007fe0000 */
[----:B------:R-:W-:-:S13]  /*06e0*/  ISETP.GE.U32.AND P0, PT, R3, R0, PT ;  /* 0x000000000300720c */ /* 0x000fda0003f06070 */
[----:B------:R-:W-:Y:S05]  /*06f0*/  @P0 EXIT ;  /* 0x000000000000094d */ /* 0x000fea0003800000 */
[----:B------:R-:W0:Y:S02]  /*0700*/  LDC.64 R2, c[0x0][0x380] ;  /* 0x0000e000ff027b82 */ /* 0x000e240000000a00 */
[----:B0-----:R-:W-:-:S05]  /*0710*/  IMAD.WIDE R6, R6, 0x4, R2 ;  /* 0x0000000406067825 */ /* 0x001fca00078e0202 */
[----:B------:R-:W-:Y:S01]  /*0720*/  STG.E desc[UR8][R6.64], R21 ;  /* 0x0000001506007986 */ /* 0x000fe2000c101908 */
[----:B------:R-:W-:Y:S05]  /*0730*/  EXIT ;  /* 0x000000000000794d */ /* 0x000fea0003800000 */
.L_x_1:
[----:B------:R-:W-:-:S00]  /*0740*/  BRA `(.L_x_1) ;  /* 0xfffffffc00fc7947 */ /* 0x000fc0000383ffff */
[----:B------:R-:W-:-:S00]  /*0750*/  NOP ;  /* 0x0000000000007918 */ /* 0x000fc00000000000 */
        /* <DEDUP_REMOVED lines=10> */
.L_x_2:


//--------------------- .nv.shared._Z14multiplyKernelPiS_S_j --------------------------
	.section	.nv.shared._Z14multiplyKernelPiS_S_j,"aw",@nobits
	.sectionflags	@""
	.align	4
.nv.shared._Z14multiplyKernelPiS_S_j:
	.zero		3072


//--------------------- .nv.shared.reserved.0     --------------------------
	.section	.nv.shared.reserved.0,"aw",@nobits
	.weak		__nv_reservedSMEM_offset_0_alias
	.size		__nv_reservedSMEM_offset_0_alias, 0, 64
	.other		__nv_reservedSMEM_offset_0_alias,@"STO_CUDA_RESERVED_SHARED STV_DEFAULT"
__nv_reservedSMEM_offset_0_alias:
	.zero		0
	.zero		64


//--------------------- .nv.constant0._Z14multiplyKernelPiS_S_j --------------------------
	.section	.nv.constant0._Z14multiplyKernelPiS_S_j,"a",@progbits
	.sectionflags	@""
	.align	4
.nv.constant0._Z14multiplyKernelPiS_S_j:
	.zero		924


//--------------------- SYMBOLS --------------------------

	.type		.nv.reservedSmem.offset0,@object
	.size		.nv.reservedSmem.offset0,0x4
	.type		.nv.reservedSmem.cap,@object
	.size		.nv.reservedSmem.cap,0x4
